//
// Generated by NVIDIA NVVM Compiler
//
// Compiler Build ID: CL-36424714
// Cuda compilation tools, release 13.0, V13.0.88
// Based on NVVM 20.0.0
//

.version 9.0
.target sm_100
.address_size 64

	// .globl	default_function_kernel

.visible .entry default_function_kernel(
	.param .u64 .ptr .align 1 default_function_kernel_param_0,
	.param .u64 .ptr .align 1 default_function_kernel_param_1
)
.maxntid 15
{
	.reg .pred 	%p<4>;
	.reg .b32 	%r<10>;
	.reg .b32 	%f<19>;
	.reg .b64 	%rd<13>;

	ld.param.u64 	%rd3, [default_function_kernel_param_0];
	ld.param.u64 	%rd4, [default_function_kernel_param_1];
	cvta.to.global.u64 	%rd5, %rd3;
	cvta.to.global.u64 	%rd6, %rd4;
	mov.u32 	%r2, %ctaid.x;
	mov.u32 	%r3, %tid.x;
	mad.lo.s32 	%r4, %r2, 15, %r3;
	mul.wide.u32 	%rd7, %r4, 4;
	add.s64 	%rd1, %rd6, %rd7;
	and.b32  	%r5, %r2, 1;
	setp.eq.b32 	%p1, %r5, 1;
	selp.b32 	%r6, 30, 0, %p1;
	shl.b32 	%r7, %r3, 1;
	shr.u32 	%r8, %r2, 1;
	or.b32  	%r1, %r6, %r7;
	setp.eq.s32 	%p2, %r1, 0;
	selp.b64 	%rd8, 30, 0, %p1;
	mad.lo.s32 	%r9, %r8, 120, %r7;
	cvt.u64.u32 	%rd9, %r9;
	add.s64 	%rd10, %rd9, %rd8;
	shl.b64 	%rd11, %rd10, 2;
	add.s64 	%rd12, %rd11, %rd5;
	add.s64 	%rd2, %rd12, 240;
	mov.f32 	%f17, 0fFF7FFFFD;
	@%p2 bra 	$L__BB0_2;
	ld.global.nc.f32 	%f17, [%rd2+-244];
$L__BB0_2:
	setp.eq.s32 	%p3, %r1, 0;
	max.f32 	%f8, %f17, 0fFF7FFFFD;
	ld.global.nc.f32 	%f9, [%rd2+-240];
	max.f32 	%f10, %f8, %f9;
	ld.global.nc.f32 	%f11, [%rd2+-236];
	max.f32 	%f3, %f10, %f11;
	mov.f32 	%f18, 0fFF7FFFFD;
	@%p3 bra 	$L__BB0_4;
	ld.global.nc.f32 	%f18, [%rd2+-4];
$L__BB0_4:
	max.f32 	%f12, %f3, %f18;
	ld.global.nc.f32 	%f13, [%rd2];
	max.f32 	%f14, %f12, %f13;
	ld.global.nc.f32 	%f15, [%rd2+4];
	max.f32 	%f16, %f14, %f15;
	st.global.f32 	[%rd1], %f16;
	ret;

}


// ===== COMPILED SASS (sm_100) =====

	.target	sm_100

	.elftype	@"ET_EXEC"


//--------------------- .note.nv.tkinfo           --------------------------
	.section	.note.nv.tkinfo,"",@"SHT_NOTE"
	.sectionflags	@"SHF_NOTE_NV_TKINFO"
	.tkinfo
        /*0018*/ 	.word	0x00000002
        /*0030*/ 	.string	""
        /*0030*/ 	.string	"ptxas"
        /*0030*/ 	.string	"Cuda compilation tools, release 13.0, V13.0.88"
        /*0030*/ 	.string	"Build cuda_13.0.r13.0/compiler.36424714_0"
        /*0030*/ 	.string	"-arch sm_100 -m 64 "



//--------------------- .note.nv.cuinfo           --------------------------
	.section	.note.nv.cuinfo,"",@"SHT_NOTE"
	.sectionflags	@"SHF_NOTE_NV_CUINFO"
        /*0018*/ 	.short	0x0002
        /*001a*/ 	.short	0x0064
        /*001c*/ 	.short	0x0082
	.zero		2


//--------------------- .nv.info                  --------------------------
	.section	.nv.info,"",@"SHT_CUDA_INFO"
	.align	4


	//----- nvinfo : EIATTR_REGCOUNT
	.align		4
        /*0000*/ 	.byte	0x04, 0x2f
        /*0002*/ 	.short	(.L_1 - .L_0)
	.align		4
.L_0:
        /*0004*/ 	.word	index@(default_function_kernel)
        /*0008*/ 	.word	0x00000012


	//----- nvinfo : EIATTR_FRAME_SIZE
	.align		4
.L_1:
        /*000c*/ 	.byte	0x04, 0x11
        /*000e*/ 	.short	(.L_3 - .L_2)
	.align		4
.L_2:
        /*0010*/ 	.word	index@(default_function_kernel)
        /*0014*/ 	.word	0x00000000


	//----- nvinfo : EIATTR_MIN_STACK_SIZE
	.align		4
.L_3:
        /*0018*/ 	.byte	0x04, 0x12
        /*001a*/ 	.short	(.L_5 - .L_4)
	.align		4
.L_4:
        /*001c*/ 	.word	index@(default_function_kernel)
        /*0020*/ 	.word	0x00000000
.L_5:


//--------------------- .nv.compat                --------------------------
	.section	.nv.compat,"",@"SHT_CUDA_COMPAT_INFO"
	.align	4
        /*0000*/ 	.byte	0x02, 0x09, 0x00, 0x00, 0x02, 0x02, 0x01, 0x00, 0x02, 0x05, 0x05, 0x00, 0x03, 0x07, 0x01, 0x01
        /*0010*/ 	.byte	0x02, 0x03, 0x00, 0x00, 0x02, 0x06, 0x01, 0x00, 0x04, 0x0b, 0x08, 0x00, 0x09, 0x00, 0x00, 0x00
        /*0020*/ 	.byte	0x00, 0x00, 0x00, 0x00


//--------------------- .nv.info.default_function_kernel --------------------------
	.section	.nv.info.default_function_kernel,"",@"SHT_CUDA_INFO"
	.sectionflags	@""
	.align	4


	//----- nvinfo : EIATTR_CUDA_API_VERSION
	.align		4
        /*0000*/ 	.byte	0x04, 0x37
        /*0002*/ 	.short	(.L_7 - .L_6)
.L_6:
        /*0004*/ 	.word	0x00000082


	//----- nvinfo : EIATTR_KPARAM_INFO
	.align		4
.L_7:
        /*0008*/ 	.byte	0x04, 0x17
        /*000a*/ 	.short	(.L_9 - .L_8)
.L_8:
        /*000c*/ 	.word	0x00000000
        /*0010*/ 	.short	0x0001
        /*0012*/ 	.short	0x0008
        /*0014*/ 	.byte	0x00, 0xf5, 0x21, 0x00


	//----- nvinfo : EIATTR_KPARAM_INFO
	.align		4
.L_9:
        /*0018*/ 	.byte	0x04, 0x17
        /*001a*/ 	.short	(.L_11 - .L_10)
.L_10:
        /*001c*/ 	.word	0x00000000
        /*0020*/ 	.short	0x0000
        /*0022*/ 	.short	0x0000
        /*0024*/ 	.byte	0x00, 0xf5, 0x21, 0x00


	//----- nvinfo : EIATTR_SPARSE_MMA_MASK
	.align		4
.L_11:
        /*0028*/ 	.byte	0x03, 0x50
        /*002a*/ 	.short	0x0000


	//----- nvinfo : EIATTR_MAXREG_COUNT
	.align		4
        /*002c*/ 	.byte	0x03, 0x1b
        /*002e*/ 	.short	0x00ff


	//----- nvinfo : EIATTR_MERCURY_ISA_VERSION
	.align		4
        /*0030*/ 	.byte	0x03, 0x5f
        /*0032*/ 	.short	0x0101


	//----- nvinfo : EIATTR_VRC_CTA_INIT_COUNT
	.align		4
        /*0034*/ 	.byte	0x02, 0x4a
	.zero		1
	.zero		1


	//----- nvinfo : EIATTR_EXIT_INSTR_OFFSETS
	.align		4
        /*0038*/ 	.byte	0x04, 0x1c
        /*003a*/ 	.short	(.L_13 - .L_12)


	//   ....[0]....
.L_12:
        /*003c*/ 	.word	0x00000210


	//----- nvinfo : EIATTR_MAX_THREADS
	.align		4
.L_13:
        /*0040*/ 	.byte	0x04, 0x05
        /*0042*/ 	.short	(.L_15 - .L_14)
.L_14:
        /*0044*/ 	.word	0x0000000f
        /*0048*/ 	.word	0x00000001
        /*004c*/ 	.word	0x00000001


	//----- nvinfo : EIATTR_CBANK_PARAM_SIZE
	.align		4
.L_15:
        /*0050*/ 	.byte	0x03, 0x19
        /*0052*/ 	.short	0x0010


	//----- nvinfo : EIATTR_PARAM_CBANK
	.align		4
        /*0054*/ 	.byte	0x04, 0x0a
        /*0056*/ 	.short	(.L_17 - .L_16)
	.align		4
.L_16:
        /*0058*/ 	.word	index@(.nv.constant0.default_function_kernel)
        /*005c*/ 	.short	0x0380
        /*005e*/ 	.short	0x0010


	//----- nvinfo : EIATTR_SW_WAR
	.align		4
.L_17:
        /*0060*/ 	.byte	0x04, 0x36
        /*0062*/ 	.short	(.L_19 - .L_18)
.L_18:
        /*0064*/ 	.word	0x00000008
.L_19:


//--------------------- .nv.callgraph             --------------------------
	.section	.nv.callgraph,"",@"SHT_CUDA_CALLGRAPH"
	.align	4
	.sectionentsize	8
	.align		4
        /*0000*/ 	.word	0x00000000
	.align		4
        /*0004*/ 	.word	0xffffffff
	.align		4
        /*0008*/ 	.word	0x00000000
	.align		4
        /*000c*/ 	.word	0xfffffffe
	.align		4
        /*0010*/ 	.word	0x00000000
	.align		4
        /*0014*/ 	.word	0xfffffffd
	.align		4
        /*0018*/ 	.word	0x00000000
	.align		4
        /*001c*/ 	.word	0xfffffffc


//--------------------- .text.default_function_kernel --------------------------
	.section	.text.default_function_kernel,"ax",@progbits
	.align	128
        .global         default_function_kernel
        .type           default_function_kernel,@function
        .size           default_function_kernel,(.L_x_1 - default_function_kernel)
        .other          default_function_kernel,@"STO_CUDA_ENTRY STV_DEFAULT"
default_function_kernel:
.text.default_function_kernel:
[----:B------:R-:W-:Y:S01]  /*0000*/  LDC R1, c[0x0][0x37c] ;  /* 0x0000df00ff017b82 */ /* 0x000fe20000000800 */
[----:B------:R-:W0:Y:S01]  /*0010*/  S2R R8, SR_CTAID.X ;  /* 0x0000000000087919 */ /* 0x000e220000002500 */
[----:B------:R-:W1:Y:S01]  /*0020*/  LDCU.64 UR6, c[0x0][0x380] ;  /* 0x00007000ff0677ac */ /* 0x000e620008000a00 */
[----:B------:R-:W2:Y:S01]  /*0030*/  S2R R15, SR_TID.X ;  /* 0x00000000000f7919 */ /* 0x000ea20000002100 */
[----:B------:R-:W3:Y:S01]  /*0040*/  LDCU.64 UR4, c[0x0][0x358] ;  /* 0x00006b00ff0477ac */ /* 0x000ee20008000a00 */
[----:B0-----:R-:W-:Y:S02]  /*0050*/  LOP3.LUT R2, R8, 0x1, RZ, 0xc0, !PT ;  /* 0x0000000108027812 */ /* 0x001fe400078ec0ff */
[----:B------:R-:W-:Y:S01]  /*0060*/  SHF.R.U32.HI R0, RZ, 0x1, R8 ;  /* 0x00000001ff007819 */ /* 0x000fe20000011608 */
[----:B--2---:R-:W-:Y:S01]  /*0070*/  IMAD.SHL.U32 R3, R15, 0x2, RZ ;  /* 0x000000020f037824 */ /* 0x004fe200078e00ff */
[----:B------:R-:W-:-:S03]  /*0080*/  ISETP.NE.U32.AND P0, PT, R2, 0x1, PT ;  /* 0x000000010200780c */ /* 0x000fc60003f05070 */
[----:B------:R-:W-:Y:S01]  /*0090*/  IMAD R5, R0, 0x78, R3 ;  /* 0x0000007800057824 */ /* 0x000fe200078e0203 */
[----:B------:R-:W-:-:S04]  /*00a0*/  SEL R0, RZ, 0x1e, P0 ;  /* 0x0000001eff007807 */ /* 0x000fc80000000000 */
[C---:B------:R-:W-:Y:S02]  /*00b0*/  IADD3 R5, P1, PT, R0.reuse, R5, RZ ;  /* 0x0000000500057210 */ /* 0x040fe40007f3e0ff */
[----:B------:R-:W-:Y:S02]  /*00c0*/  LOP3.LUT P0, R0, R0, RZ, R3, 0xfa, !PT ;  /* 0x000000ff00007212 */ /* 0x000fe4000780fa03 */
[----:B-1----:R-:W-:Y:S01]  /*00d0*/  LEA R4, P2, R5, UR6, 0x2 ;  /* 0x0000000605047c11 */ /* 0x002fe2000f8410ff */
[----:B------:R-:W-:Y:S01]  /*00e0*/  IMAD.X R2, RZ, RZ, RZ, P1 ;  /* 0x000000ffff027224 */ /* 0x000fe200008e06ff */
[----:B------:R-:W-:Y:S01]  /*00f0*/  ISETP.NE.AND P1, PT, R0, RZ, PT ;  /* 0x000000ff0000720c */ /* 0x000fe20003f25270 */
[----:B------:R-:W-:-:S03]  /*0100*/  IMAD.MOV.U32 R0, RZ, RZ, -0x800003 ;  /* 0xff7ffffdff007424 */ /* 0x000fc600078e00ff */
[----:B------:R-:W-:Y:S01]  /*0110*/  LEA.HI.X R5, R5, UR7, R2, 0x2, P2 ;  /* 0x0000000705057c11 */ /* 0x000fe200090f1402 */
[----:B------:R-:W-:Y:S01]  /*0120*/  IMAD.MOV.U32 R6, RZ, RZ, -0x800003 ;  /* 0xff7ffffdff067424 */ /* 0x000fe200078e00ff */
[----:B------:R-:W0:Y:S03]  /*0130*/  LDC.64 R2, c[0x0][0x388] ;  /* 0x0000e200ff027b82 */ /* 0x000e260000000a00 */
[----:B---3--:R-:W2:Y:S04]  /*0140*/  @P0 LDG.E.CONSTANT R0, desc[UR4][R4.64+-0x4] ;  /* 0xfffffc0404000981 */ /* 0x008ea8000c1e9900 */
[----:B------:R-:W2:Y:S04]  /*0150*/  LDG.E.CONSTANT R7, desc[UR4][R4.64] ;  /* 0x0000000404077981 */ /* 0x000ea8000c1e9900 */
[----:B------:R-:W3:Y:S04]  /*0160*/  LDG.E.CONSTANT R9, desc[UR4][R4.64+0x4] ;  /* 0x0000040404097981 */ /* 0x000ee8000c1e9900 */
[----:B------:R-:W4:Y:S04]  /*0170*/  @P1 LDG.E.CONSTANT R6, desc[UR4][R4.64+0xec] ;  /* 0x0000ec0404061981 */ /* 0x000f28000c1e9900 */
[----:B------:R-:W4:Y:S04]  /*0180*/  LDG.E.CONSTANT R11, desc[UR4][R4.64+0xf0] ;  /* 0x0000f004040b7981 */ /* 0x000f28000c1e9900 */
[----:B------:R-:W5:Y:S01]  /*0190*/  LDG.E.CONSTANT R13, desc[UR4][R4.64+0xf4] ;  /* 0x0000f404040d7981 */ /* 0x000f62000c1e9900 */
[----:B--2---:R-:W-:Y:S01]  /*01a0*/  FMNMX3 R0, R0, -3.40282306073709652508e+38, R7, !PT ;  /* 0xff7ffffd00007876 */ /* 0x004fe20007800007 */
[----:B------:R-:W-:-:S03]  /*01b0*/  IMAD R7, R8, 0xf, R15 ;  /* 0x0000000f08077824 */ /* 0x000fc600078e020f */
[----:B---3--:R-:W-:Y:S01]  /*01c0*/  FMNMX R0, R0, R9, !PT ;  /* 0x0000000900007209 */ /* 0x008fe20007800000 */
[----:B0-----:R-:W-:-:S03]  /*01d0*/  IMAD.WIDE.U32 R2, R7, 0x4, R2 ;  /* 0x0000000407027825 */ /* 0x001fc600078e0002 */
[----:B----4-:R-:W-:-:S04]  /*01e0*/  FMNMX3 R6, R0, R6, R11, !PT ;  /* 0x0000000600067276 */ /* 0x010fc8000780000b */
[----:B-----5:R-:W-:-:S05]  /*01f0*/  FMNMX R13, R6, R13, !PT ;  /* 0x0000000d060d7209 */ /* 0x020fca0007800000 */
[----:B------:R-:W-:Y:S01]  /*0200*/  STG.E desc[UR4][R2.64], R13 ;  /* 0x0000000d02007986 */ /* 0x000fe2000c101904 */
[----:B------:R-:W-:Y:S05]  /*0210*/  EXIT ;  /* 0x000000000000794d */ /* 0x000fea0003800000 */
.L_x_0:
[----:B------:R-:W-:-:S00]  /*0220*/  BRA `(.L_x_0) ;  /* 0xfffffffc00fc7947 */ /* 0x000fc0000383ffff */
[----:B------:R-:W-:-:S00]  /*0230*/  NOP ;  /* 0x0000000000007918 */ /* 0x000fc00000000000 */
        /* <DEDUP_REMOVED lines=12> */
.L_x_1:


//--------------------- .nv.shared.reserved.0     --------------------------
	.section	.nv.shared.reserved.0,"aw",@nobits
	.weak		__nv_reservedSMEM_offset_0_alias
	.size		__nv_reservedSMEM_offset_0_alias, 0, 64
	.other		__nv_reservedSMEM_offset_0_alias,@"STO_CUDA_RESERVED_SHARED STV_DEFAULT"
__nv_reservedSMEM_offset_0_alias:
	.zero		0
	.zero		64


//--------------------- .nv.constant0.default_function_kernel --------------------------
	.section	.nv.constant0.default_function_kernel,"a",@progbits
	.sectionflags	@""
	.align	4
.nv.constant0.default_function_kernel:
	.zero		912


//--------------------- SYMBOLS --------------------------

	.type		.nv.reservedSmem.offset0,@object
	.size		.nv.reservedSmem.offset0,0x4
